//
// Generated by NVIDIA NVVM Compiler
//
// Compiler Build ID: CL-36424714
// Cuda compilation tools, release 13.0, V13.0.88
// Based on NVVM 20.0.0
//

.version 9.0
.target sm_100
.address_size 64

	// .globl	_Z13sum_gpu_naivePiiS_
.global .attribute(.managed) .align 4 .b8 source[4000000];
.global .attribute(.managed) .align 4 .b8 gpu_result[4];
.global .attribute(.managed) .align 4 .b8 gpu_1_pass_result[1024];
.global .attribute(.managed) .align 4 .b8 gpu_2_pass_result[4];
.global .attribute(.managed) .align 4 .b8 gpu_atomic_result[4];
.global .attribute(.managed) .align 4 .b8 gpu_warp_shuffle_result[4];
// _ZZ21_shared_2pass_sum_gpuPiiS_E3ken has been demoted
// _ZZ22_shared_atomic_sum_gpuPiiS_E3ken has been demoted
// _ZZ30_shared_atomic_shuffle_sum_gpuPiiS_E3ken has been demoted

.visible .entry _Z13sum_gpu_naivePiiS_(
	.param .u64 .ptr .align 1 _Z13sum_gpu_naivePiiS__param_0,
	.param .u32 _Z13sum_gpu_naivePiiS__param_1,
	.param .u64 .ptr .align 1 _Z13sum_gpu_naivePiiS__param_2
)
{
	.reg .pred 	%p<3>;
	.reg .b32 	%r<13>;
	.reg .b64 	%rd<7>;

	ld.param.u64 	%rd3, [_Z13sum_gpu_naivePiiS__param_0];
	ld.param.u32 	%r6, [_Z13sum_gpu_naivePiiS__param_1];
	ld.param.u64 	%rd4, [_Z13sum_gpu_naivePiiS__param_2];
	mov.u32 	%r1, %ntid.x;
	mov.u32 	%r7, %ctaid.x;
	mov.u32 	%r8, %tid.x;
	mad.lo.s32 	%r12, %r1, %r7, %r8;
	setp.ge.s32 	%p1, %r12, %r6;
	@%p1 bra 	$L__BB0_3;
	mov.u32 	%r9, %nctaid.x;
	mul.lo.s32 	%r3, %r1, %r9;
	cvta.to.global.u64 	%rd1, %rd3;
	cvta.to.global.u64 	%rd2, %rd4;
$L__BB0_2:
	mul.wide.s32 	%rd5, %r12, 4;
	add.s64 	%rd6, %rd1, %rd5;
	ld.global.u32 	%r10, [%rd6];
	atom.global.add.u32 	%r11, [%rd2], %r10;
	add.s32 	%r12, %r12, %r3;
	setp.lt.s32 	%p2, %r12, %r6;
	@%p2 bra 	$L__BB0_2;
$L__BB0_3:
	ret;

}
	// .globl	_Z21_shared_2pass_sum_gpuPiiS_
.visible .entry _Z21_shared_2pass_sum_gpuPiiS_(
	.param .u64 .ptr .align 1 _Z21_shared_2pass_sum_gpuPiiS__param_0,
	.param .u32 _Z21_shared_2pass_sum_gpuPiiS__param_1,
	.param .u64 .ptr .align 1 _Z21_shared_2pass_sum_gpuPiiS__param_2
)
{
	.reg .pred 	%p<14>;
	.reg .b32 	%r<48>;
	.reg .b64 	%rd<9>;
	// demoted variable
	.shared .align 4 .b8 _ZZ21_shared_2pass_sum_gpuPiiS_E3ken[1024];
	ld.param.u64 	%rd2, [_Z21_shared_2pass_sum_gpuPiiS__param_0];
	ld.param.u32 	%r13, [_Z21_shared_2pass_sum_gpuPiiS__param_1];
	ld.param.u64 	%rd3, [_Z21_shared_2pass_sum_gpuPiiS__param_2];
	mov.u32 	%r1, %ntid.x;
	mov.u32 	%r2, %ctaid.x;
	mul.lo.s32 	%r3, %r1, %r2;
	mov.u32 	%r4, %tid.x;
	add.s32 	%r45, %r3, %r4;
	setp.ge.s32 	%p1, %r45, %r13;
	mov.b32 	%r47, 0;
	@%p1 bra 	$L__BB1_3;
	mov.u32 	%r16, %nctaid.x;
	mul.lo.s32 	%r6, %r1, %r16;
	cvta.to.global.u64 	%rd1, %rd2;
	mov.b32 	%r47, 0;
$L__BB1_2:
	mul.wide.s32 	%rd4, %r45, 4;
	add.s64 	%rd5, %rd1, %rd4;
	ld.global.u32 	%r17, [%rd5];
	add.s32 	%r47, %r17, %r47;
	add.s32 	%r45, %r45, %r6;
	setp.lt.s32 	%p2, %r45, %r13;
	@%p2 bra 	$L__BB1_2;
$L__BB1_3:
	shl.b32 	%r18, %r4, 2;
	mov.u32 	%r19, _ZZ21_shared_2pass_sum_gpuPiiS_E3ken;
	add.s32 	%r12, %r19, %r18;
	st.shared.u32 	[%r12], %r47;
	bar.sync 	0;
	setp.gt.u32 	%p3, %r4, 127;
	@%p3 bra 	$L__BB1_5;
	ld.shared.u32 	%r20, [%r12];
	ld.shared.u32 	%r21, [%r12+512];
	add.s32 	%r22, %r21, %r20;
	st.shared.u32 	[%r12], %r22;
$L__BB1_5:
	bar.sync 	0;
	setp.gt.u32 	%p4, %r4, 63;
	@%p4 bra 	$L__BB1_7;
	ld.shared.u32 	%r23, [%r12];
	ld.shared.u32 	%r24, [%r12+256];
	add.s32 	%r25, %r24, %r23;
	st.shared.u32 	[%r12], %r25;
$L__BB1_7:
	bar.sync 	0;
	setp.gt.u32 	%p5, %r4, 31;
	@%p5 bra 	$L__BB1_9;
	ld.shared.u32 	%r26, [%r12];
	ld.shared.u32 	%r27, [%r12+128];
	add.s32 	%r28, %r27, %r26;
	st.shared.u32 	[%r12], %r28;
$L__BB1_9:
	bar.sync 	0;
	setp.gt.u32 	%p6, %r4, 15;
	@%p6 bra 	$L__BB1_11;
	ld.shared.u32 	%r29, [%r12];
	ld.shared.u32 	%r30, [%r12+64];
	add.s32 	%r31, %r30, %r29;
	st.shared.u32 	[%r12], %r31;
$L__BB1_11:
	bar.sync 	0;
	setp.gt.u32 	%p7, %r4, 7;
	@%p7 bra 	$L__BB1_13;
	ld.shared.u32 	%r32, [%r12];
	ld.shared.u32 	%r33, [%r12+32];
	add.s32 	%r34, %r33, %r32;
	st.shared.u32 	[%r12], %r34;
$L__BB1_13:
	bar.sync 	0;
	setp.gt.u32 	%p8, %r4, 3;
	@%p8 bra 	$L__BB1_15;
	ld.shared.u32 	%r35, [%r12];
	ld.shared.u32 	%r36, [%r12+16];
	add.s32 	%r37, %r36, %r35;
	st.shared.u32 	[%r12], %r37;
$L__BB1_15:
	bar.sync 	0;
	setp.gt.u32 	%p9, %r4, 1;
	@%p9 bra 	$L__BB1_17;
	ld.shared.u32 	%r38, [%r12];
	ld.shared.u32 	%r39, [%r12+8];
	add.s32 	%r40, %r39, %r38;
	st.shared.u32 	[%r12], %r40;
$L__BB1_17:
	bar.sync 	0;
	setp.ne.s32 	%p10, %r4, 0;
	@%p10 bra 	$L__BB1_19;
	ld.shared.u32 	%r41, [%r12];
	ld.shared.u32 	%r42, [_ZZ21_shared_2pass_sum_gpuPiiS_E3ken+4];
	add.s32 	%r43, %r42, %r41;
	st.shared.u32 	[%r12], %r43;
$L__BB1_19:
	setp.ne.s32 	%p11, %r4, 0;
	bar.sync 	0;
	setp.ge.u32 	%p12, %r3, %r13;
	or.pred  	%p13, %p11, %p12;
	@%p13 bra 	$L__BB1_21;
	ld.shared.u32 	%r44, [_ZZ21_shared_2pass_sum_gpuPiiS_E3ken];
	cvta.to.global.u64 	%rd6, %rd3;
	mul.wide.u32 	%rd7, %r2, 4;
	add.s64 	%rd8, %rd6, %rd7;
	st.global.u32 	[%rd8], %r44;
$L__BB1_21:
	ret;

}
	// .globl	_Z22_shared_atomic_sum_gpuPiiS_
.visible .entry _Z22_shared_atomic_sum_gpuPiiS_(
	.param .u64 .ptr .align 1 _Z22_shared_atomic_sum_gpuPiiS__param_0,
	.param .u32 _Z22_shared_atomic_sum_gpuPiiS__param_1,
	.param .u64 .ptr .align 1 _Z22_shared_atomic_sum_gpuPiiS__param_2
)
{
	.reg .pred 	%p<14>;
	.reg .b32 	%r<49>;
	.reg .b64 	%rd<7>;
	// demoted variable
	.shared .align 4 .b8 _ZZ22_shared_atomic_sum_gpuPiiS_E3ken[1024];
	ld.param.u64 	%rd2, [_Z22_shared_atomic_sum_gpuPiiS__param_0];
	ld.param.u32 	%r12, [_Z22_shared_atomic_sum_gpuPiiS__param_1];
	ld.param.u64 	%rd3, [_Z22_shared_atomic_sum_gpuPiiS__param_2];
	mov.u32 	%r1, %ntid.x;
	mov.u32 	%r14, %ctaid.x;
	mul.lo.s32 	%r2, %r1, %r14;
	mov.u32 	%r3, %tid.x;
	add.s32 	%r46, %r2, %r3;
	setp.ge.s32 	%p1, %r46, %r12;
	mov.b32 	%r48, 0;
	@%p1 bra 	$L__BB2_3;
	mov.u32 	%r16, %nctaid.x;
	mul.lo.s32 	%r5, %r1, %r16;
	cvta.to.global.u64 	%rd1, %rd2;
	mov.b32 	%r48, 0;
$L__BB2_2:
	mul.wide.s32 	%rd4, %r46, 4;
	add.s64 	%rd5, %rd1, %rd4;
	ld.global.u32 	%r17, [%rd5];
	add.s32 	%r48, %r17, %r48;
	add.s32 	%r46, %r46, %r5;
	setp.lt.s32 	%p2, %r46, %r12;
	@%p2 bra 	$L__BB2_2;
$L__BB2_3:
	shl.b32 	%r18, %r3, 2;
	mov.u32 	%r19, _ZZ22_shared_atomic_sum_gpuPiiS_E3ken;
	add.s32 	%r11, %r19, %r18;
	st.shared.u32 	[%r11], %r48;
	bar.sync 	0;
	setp.gt.u32 	%p3, %r3, 127;
	@%p3 bra 	$L__BB2_5;
	ld.shared.u32 	%r20, [%r11];
	ld.shared.u32 	%r21, [%r11+512];
	add.s32 	%r22, %r21, %r20;
	st.shared.u32 	[%r11], %r22;
$L__BB2_5:
	bar.sync 	0;
	setp.gt.u32 	%p4, %r3, 63;
	@%p4 bra 	$L__BB2_7;
	ld.shared.u32 	%r23, [%r11];
	ld.shared.u32 	%r24, [%r11+256];
	add.s32 	%r25, %r24, %r23;
	st.shared.u32 	[%r11], %r25;
$L__BB2_7:
	bar.sync 	0;
	setp.gt.u32 	%p5, %r3, 31;
	@%p5 bra 	$L__BB2_9;
	ld.shared.u32 	%r26, [%r11];
	ld.shared.u32 	%r27, [%r11+128];
	add.s32 	%r28, %r27, %r26;
	st.shared.u32 	[%r11], %r28;
$L__BB2_9:
	bar.sync 	0;
	setp.gt.u32 	%p6, %r3, 15;
	@%p6 bra 	$L__BB2_11;
	ld.shared.u32 	%r29, [%r11];
	ld.shared.u32 	%r30, [%r11+64];
	add.s32 	%r31, %r30, %r29;
	st.shared.u32 	[%r11], %r31;
$L__BB2_11:
	bar.sync 	0;
	setp.gt.u32 	%p7, %r3, 7;
	@%p7 bra 	$L__BB2_13;
	ld.shared.u32 	%r32, [%r11];
	ld.shared.u32 	%r33, [%r11+32];
	add.s32 	%r34, %r33, %r32;
	st.shared.u32 	[%r11], %r34;
$L__BB2_13:
	bar.sync 	0;
	setp.gt.u32 	%p8, %r3, 3;
	@%p8 bra 	$L__BB2_15;
	ld.shared.u32 	%r35, [%r11];
	ld.shared.u32 	%r36, [%r11+16];
	add.s32 	%r37, %r36, %r35;
	st.shared.u32 	[%r11], %r37;
$L__BB2_15:
	bar.sync 	0;
	setp.gt.u32 	%p9, %r3, 1;
	@%p9 bra 	$L__BB2_17;
	ld.shared.u32 	%r38, [%r11];
	ld.shared.u32 	%r39, [%r11+8];
	add.s32 	%r40, %r39, %r38;
	st.shared.u32 	[%r11], %r40;
$L__BB2_17:
	bar.sync 	0;
	setp.ne.s32 	%p10, %r3, 0;
	@%p10 bra 	$L__BB2_19;
	ld.shared.u32 	%r41, [%r11];
	ld.shared.u32 	%r42, [_ZZ22_shared_atomic_sum_gpuPiiS_E3ken+4];
	add.s32 	%r43, %r42, %r41;
	st.shared.u32 	[%r11], %r43;
$L__BB2_19:
	setp.ne.s32 	%p11, %r3, 0;
	bar.sync 	0;
	setp.ge.u32 	%p12, %r2, %r12;
	or.pred  	%p13, %p11, %p12;
	@%p13 bra 	$L__BB2_21;
	ld.shared.u32 	%r44, [_ZZ22_shared_atomic_sum_gpuPiiS_E3ken];
	cvta.to.global.u64 	%rd6, %rd3;
	atom.global.add.u32 	%r45, [%rd6], %r44;
$L__BB2_21:
	ret;

}
	// .globl	_Z30_shared_atomic_shuffle_sum_gpuPiiS_
.visible .entry _Z30_shared_atomic_shuffle_sum_gpuPiiS_(
	.param .u64 .ptr .align 1 _Z30_shared_atomic_shuffle_sum_gpuPiiS__param_0,
	.param .u32 _Z30_shared_atomic_shuffle_sum_gpuPiiS__param_1,
	.param .u64 .ptr .align 1 _Z30_shared_atomic_shuffle_sum_gpuPiiS__param_2
)
{
	.reg .pred 	%p<14>;
	.reg .b32 	%r<44>;
	.reg .b64 	%rd<7>;
	// demoted variable
	.shared .align 4 .b8 _ZZ30_shared_atomic_shuffle_sum_gpuPiiS_E3ken[1024];
	ld.param.u64 	%rd2, [_Z30_shared_atomic_shuffle_sum_gpuPiiS__param_0];
	ld.param.u32 	%r13, [_Z30_shared_atomic_shuffle_sum_gpuPiiS__param_1];
	ld.param.u64 	%rd3, [_Z30_shared_atomic_shuffle_sum_gpuPiiS__param_2];
	mov.u32 	%r1, %ntid.x;
	mov.u32 	%r15, %ctaid.x;
	mul.lo.s32 	%r2, %r1, %r15;
	mov.u32 	%r3, %tid.x;
	add.s32 	%r41, %r2, %r3;
	setp.ge.s32 	%p1, %r41, %r13;
	mov.b32 	%r43, 0;
	@%p1 bra 	$L__BB3_3;
	mov.u32 	%r17, %nctaid.x;
	mul.lo.s32 	%r5, %r1, %r17;
	cvta.to.global.u64 	%rd1, %rd2;
	mov.b32 	%r43, 0;
$L__BB3_2:
	mul.wide.s32 	%rd4, %r41, 4;
	add.s64 	%rd5, %rd1, %rd4;
	ld.global.u32 	%r18, [%rd5];
	add.s32 	%r43, %r18, %r43;
	add.s32 	%r41, %r41, %r5;
	setp.lt.s32 	%p2, %r41, %r13;
	@%p2 bra 	$L__BB3_2;
$L__BB3_3:
	shl.b32 	%r19, %r3, 2;
	mov.u32 	%r20, _ZZ30_shared_atomic_shuffle_sum_gpuPiiS_E3ken;
	add.s32 	%r11, %r20, %r19;
	st.shared.u32 	[%r11], %r43;
	bar.sync 	0;
	setp.gt.u32 	%p3, %r3, 127;
	@%p3 bra 	$L__BB3_5;
	ld.shared.u32 	%r21, [%r11];
	ld.shared.u32 	%r22, [%r11+512];
	add.s32 	%r23, %r22, %r21;
	st.shared.u32 	[%r11], %r23;
$L__BB3_5:
	bar.sync 	0;
	setp.gt.u32 	%p4, %r3, 63;
	@%p4 bra 	$L__BB3_7;
	ld.shared.u32 	%r24, [%r11];
	ld.shared.u32 	%r25, [%r11+256];
	add.s32 	%r26, %r25, %r24;
	st.shared.u32 	[%r11], %r26;
$L__BB3_7:
	bar.sync 	0;
	setp.gt.u32 	%p5, %r3, 31;
	@%p5 bra 	$L__BB3_9;
	ld.shared.u32 	%r27, [%r11];
	ld.shared.u32 	%r28, [%r11+128];
	add.s32 	%r29, %r28, %r27;
	st.shared.u32 	[%r11], %r29;
$L__BB3_9:
	bar.sync 	0;
	ld.shared.u32 	%r30, [%r11];
	shfl.sync.down.b32	%r31|%p6, %r30, 16, 31, -1;
	add.s32 	%r32, %r31, %r30;
	shfl.sync.down.b32	%r33|%p7, %r32, 8, 31, -1;
	add.s32 	%r34, %r33, %r32;
	shfl.sync.down.b32	%r35|%p8, %r34, 4, 31, -1;
	add.s32 	%r36, %r35, %r34;
	shfl.sync.down.b32	%r37|%p9, %r36, 2, 31, -1;
	add.s32 	%r38, %r37, %r36;
	shfl.sync.down.b32	%r39|%p10, %r38, 1, 31, -1;
	add.s32 	%r12, %r39, %r38;
	setp.ge.u32 	%p11, %r2, %r13;
	setp.ne.s32 	%p12, %r3, 0;
	or.pred  	%p13, %p12, %p11;
	@%p13 bra 	$L__BB3_11;
	cvta.to.global.u64 	%rd6, %rd3;
	atom.global.add.u32 	%r40, [%rd6], %r12;
$L__BB3_11:
	ret;

}


// ===== COMPILED SASS (sm_100) =====

	.target	sm_100

	.elftype	@"ET_EXEC"


//--------------------- .note.nv.tkinfo           --------------------------
	.section	.note.nv.tkinfo,"",@"SHT_NOTE"
	.sectionflags	@"SHF_NOTE_NV_TKINFO"
	.tkinfo
        /*0018*/ 	.word	0x00000002
        /*0030*/ 	.string	""
        /*0030*/ 	.string	"ptxas"
        /*0030*/ 	.string	"Cuda compilation tools, release 13.0, V13.0.88"
        /*0030*/ 	.string	"Build cuda_13.0.r13.0/compiler.36424714_0"
        /*0030*/ 	.string	"-arch sm_100 -m 64 "



//--------------------- .note.nv.cuinfo           --------------------------
	.section	.note.nv.cuinfo,"",@"SHT_NOTE"
	.sectionflags	@"SHF_NOTE_NV_CUINFO"
        /*0018*/ 	.short	0x0002
        /*001a*/ 	.short	0x0064
        /*001c*/ 	.short	0x0082
	.zero		2


//--------------------- .nv.info                  --------------------------
	.section	.nv.info,"",@"SHT_CUDA_INFO"
	.align	4


	//----- nvinfo : EIATTR_REGCOUNT
	.align		4
        /*0000*/ 	.byte	0x04, 0x2f
        /*0002*/ 	.short	(.L_7 - .L_6)
	.align		4
.L_6:
        /*0004*/ 	.word	index@(_Z13sum_gpu_naivePiiS_)
        /*0008*/ 	.word	0x0000000c


	//----- nvinfo : EIATTR_FRAME_SIZE
	.align		4
.L_7:
        /*000c*/ 	.byte	0x04, 0x11
        /*000e*/ 	.short	(.L_9 - .L_8)
	.align		4
.L_8:
        /*0010*/ 	.word	index@(_Z13sum_gpu_naivePiiS_)
        /*0014*/ 	.word	0x00000000


	//----- nvinfo : EIATTR_REGCOUNT
	.align		4
.L_9:
        /*0018*/ 	.byte	0x04, 0x2f
        /*001a*/ 	.short	(.L_11 - .L_10)
	.align		4
.L_10:
        /*001c*/ 	.word	index@(_Z21_shared_2pass_sum_gpuPiiS_)
        /*0020*/ 	.word	0x0000000d


	//----- nvinfo : EIATTR_FRAME_SIZE
	.align		4
.L_11:
        /*0024*/ 	.byte	0x04, 0x11
        /*0026*/ 	.short	(.L_13 - .L_12)
	.align		4
.L_12:
        /*0028*/ 	.word	index@(_Z21_shared_2pass_sum_gpuPiiS_)
        /*002c*/ 	.word	0x00000000


	//----- nvinfo : EIATTR_REGCOUNT
	.align		4
.L_13:
        /*0030*/ 	.byte	0x04, 0x2f
        /*0032*/ 	.short	(.L_15 - .L_14)
	.align		4
.L_14:
        /*0034*/ 	.word	index@(_Z22_shared_atomic_sum_gpuPiiS_)
        /*0038*/ 	.word	0x0000000c


	//----- nvinfo : EIATTR_FRAME_SIZE
	.align		4
.L_15:
        /*003c*/ 	.byte	0x04, 0x11
        /*003e*/ 	.short	(.L_17 - .L_16)
	.align		4
.L_16:
        /*0040*/ 	.word	index@(_Z22_shared_atomic_sum_gpuPiiS_)
        /*0044*/ 	.word	0x00000000


	//----- nvinfo : EIATTR_REGCOUNT
	.align		4
.L_17:
        /*0048*/ 	.byte	0x04, 0x2f
        /*004a*/ 	.short	(.L_19 - .L_18)
	.align		4
.L_18:
        /*004c*/ 	.word	index@(_Z30_shared_atomic_shuffle_sum_gpuPiiS_)
        /*0050*/ 	.word	0x0000000c


	//----- nvinfo : EIATTR_FRAME_SIZE
	.align		4
.L_19:
        /*0054*/ 	.byte	0x04, 0x11
        /*0056*/ 	.short	(.L_21 - .L_20)
	.align		4
.L_20:
        /*0058*/ 	.word	index@(_Z30_shared_atomic_shuffle_sum_gpuPiiS_)
        /*005c*/ 	.word	0x00000000


	//----- nvinfo : EIATTR_MIN_STACK_SIZE
	.align		4
.L_21:
        /*0060*/ 	.byte	0x04, 0x12
        /*0062*/ 	.short	(.L_23 - .L_22)
	.align		4
.L_22:
        /*0064*/ 	.word	index@(_Z30_shared_atomic_shuffle_sum_gpuPiiS_)
        /*0068*/ 	.word	0x00000000


	//----- nvinfo : EIATTR_MIN_STACK_SIZE
	.align		4
.L_23:
        /*006c*/ 	.byte	0x04, 0x12
        /*006e*/ 	.short	(.L_25 - .L_24)
	.align		4
.L_24:
        /*0070*/ 	.word	index@(_Z22_shared_atomic_sum_gpuPiiS_)
        /*0074*/ 	.word	0x00000000


	//----- nvinfo : EIATTR_MIN_STACK_SIZE
	.align		4
.L_25:
        /*0078*/ 	.byte	0x04, 0x12
        /*007a*/ 	.short	(.L_27 - .L_26)
	.align		4
.L_26:
        /*007c*/ 	.word	index@(_Z21_shared_2pass_sum_gpuPiiS_)
        /*0080*/ 	.word	0x00000000


	//----- nvinfo : EIATTR_MIN_STACK_SIZE
	.align		4
.L_27:
        /*0084*/ 	.byte	0x04, 0x12
        /*0086*/ 	.short	(.L_29 - .L_28)
	.align		4
.L_28:
        /*0088*/ 	.word	index@(_Z13sum_gpu_naivePiiS_)
        /*008c*/ 	.word	0x00000000
.L_29:


//--------------------- .nv.compat                --------------------------
	.section	.nv.compat,"",@"SHT_CUDA_COMPAT_INFO"
	.align	4
        /*0000*/ 	.byte	0x02, 0x09, 0x00, 0x00, 0x02, 0x02, 0x01, 0x00, 0x02, 0x05, 0x05, 0x00, 0x03, 0x07, 0x01, 0x01
        /*0010*/ 	.byte	0x02, 0x03, 0x00, 0x00, 0x02, 0x06, 0x01, 0x00, 0x04, 0x0b, 0x08, 0x00, 0x09, 0x00, 0x00, 0x00
        /*0020*/ 	.byte	0x00, 0x00, 0x00, 0x00


//--------------------- .nv.info._Z30_shared_atomic_shuffle_sum_gpuPiiS_ --------------------------
	.section	.nv.info._Z30_shared_atomic_shuffle_sum_gpuPiiS_,"",@"SHT_CUDA_INFO"
	.sectionflags	@""
	.align	4


	//----- nvinfo : EIATTR_CUDA_API_VERSION
	.align		4
        /*0000*/ 	.byte	0x04, 0x37
        /*0002*/ 	.short	(.L_31 - .L_30)
.L_30:
        /*0004*/ 	.word	0x00000082


	//----- nvinfo : EIATTR_KPARAM_INFO
	.align		4
.L_31:
        /*0008*/ 	.byte	0x04, 0x17
        /*000a*/ 	.short	(.L_33 - .L_32)
.L_32:
        /*000c*/ 	.word	0x00000000
        /*0010*/ 	.short	0x0002
        /*0012*/ 	.short	0x0010
        /*0014*/ 	.byte	0x00, 0xf5, 0x21, 0x00


	//----- nvinfo : EIATTR_KPARAM_INFO
	.align		4
.L_33:
        /*0018*/ 	.byte	0x04, 0x17
        /*001a*/ 	.short	(.L_35 - .L_34)
.L_34:
        /*001c*/ 	.word	0x00000000
        /*0020*/ 	.short	0x0001
        /*0022*/ 	.short	0x0008
        /*0024*/ 	.byte	0x00, 0xf0, 0x11, 0x00


	//----- nvinfo : EIATTR_KPARAM_INFO
	.align		4
.L_35:
        /*0028*/ 	.byte	0x04, 0x17
        /*002a*/ 	.short	(.L_37 - .L_36)
.L_36:
        /*002c*/ 	.word	0x00000000
        /*0030*/ 	.short	0x0000
        /*0032*/ 	.short	0x0000
        /*0034*/ 	.byte	0x00, 0xf5, 0x21, 0x00


	//----- nvinfo : EIATTR_SPARSE_MMA_MASK
	.align		4
.L_37:
        /*0038*/ 	.byte	0x03, 0x50
        /*003a*/ 	.short	0x0000


	//----- nvinfo : EIATTR_MAXREG_COUNT
	.align		4
        /*003c*/ 	.byte	0x03, 0x1b
        /*003e*/ 	.short	0x00ff


	//----- nvinfo : EIATTR_NUM_BARRIERS
	.align		4
        /*0040*/ 	.byte	0x02, 0x4c
        /*0042*/ 	.byte	0x01
	.zero		1


	//----- nvinfo : EIATTR_MERCURY_ISA_VERSION
	.align		4
        /*0044*/ 	.byte	0x03, 0x5f
        /*0046*/ 	.short	0x0101


	//----- nvinfo : EIATTR_INT_WARP_WIDE_INSTR_OFFSETS
	.align		4
        /*0048*/ 	.byte	0x04, 0x31
        /*004a*/ 	.short	(.L_39 - .L_38)


	//   ....[0]....
.L_38:
        /*004c*/ 	.word	0x000003f0


	//   ....[1]....
        /*0050*/ 	.word	0x00000420


	//----- nvinfo : EIATTR_COOP_GROUP_MASK_REGIDS
	.align		4
.L_39:
        /*0054*/ 	.byte	0x04, 0x29
        /*0056*/ 	.short	(.L_41 - .L_40)


	//   ....[0]....
.L_40:
        /*0058*/ 	.word	0xffffffff


	//   ....[1]....
        /*005c*/ 	.word	0xffffffff


	//   ....[2]....
        /*0060*/ 	.word	0xffffffff


	//   ....[3]....
        /*0064*/ 	.word	0xffffffff


	//   ....[4]....
        /*0068*/ 	.word	0xffffffff


	//----- nvinfo : EIATTR_COOP_GROUP_INSTR_OFFSETS
	.align		4
.L_41:
        /*006c*/ 	.byte	0x04, 0x28
        /*006e*/ 	.short	(.L_43 - .L_42)


	//   ....[0]....
.L_42:
        /*0070*/ 	.word	0x00000330


	//   ....[1]....
        /*0074*/ 	.word	0x00000350


	//   ....[2]....
        /*0078*/ 	.word	0x00000370


	//   ....[3]....
        /*007c*/ 	.word	0x00000390


	//   ....[4]....
        /*0080*/ 	.word	0x000003b0


	//----- nvinfo : EIATTR_VRC_CTA_INIT_COUNT
	.align		4
.L_43:
        /*0084*/ 	.byte	0x02, 0x4a
	.zero		1
	.zero		1


	//----- nvinfo : EIATTR_EXIT_INSTR_OFFSETS
	.align		4
        /*0088*/ 	.byte	0x04, 0x1c
        /*008a*/ 	.short	(.L_45 - .L_44)


	//   ....[0]....
.L_44:
        /*008c*/ 	.word	0x000003c0


	//   ....[1]....
        /*0090*/ 	.word	0x00000460


	//----- nvinfo : EIATTR_CRS_STACK_SIZE
	.align		4
.L_45:
        /*0094*/ 	.byte	0x04, 0x1e
        /*0096*/ 	.short	(.L_47 - .L_46)
.L_46:
        /*0098*/ 	.word	0x00000000


	//----- nvinfo : EIATTR_CBANK_PARAM_SIZE
	.align		4
.L_47:
        /*009c*/ 	.byte	0x03, 0x19
        /*009e*/ 	.short	0x0018


	//----- nvinfo : EIATTR_PARAM_CBANK
	.align		4
        /*00a0*/ 	.byte	0x04, 0x0a
        /*00a2*/ 	.short	(.L_49 - .L_48)
	.align		4
.L_48:
        /*00a4*/ 	.word	index@(.nv.constant0._Z30_shared_atomic_shuffle_sum_gpuPiiS_)
        /*00a8*/ 	.short	0x0380
        /*00aa*/ 	.short	0x0018


	//----- nvinfo : EIATTR_SW_WAR
	.align		4
.L_49:
        /*00ac*/ 	.byte	0x04, 0x36
        /*00ae*/ 	.short	(.L_51 - .L_50)
.L_50:
        /*00b0*/ 	.word	0x00000008
.L_51:


//--------------------- .nv.info._Z22_shared_atomic_sum_gpuPiiS_ --------------------------
	.section	.nv.info._Z22_shared_atomic_sum_gpuPiiS_,"",@"SHT_CUDA_INFO"
	.sectionflags	@""
	.align	4


	//----- nvinfo : EIATTR_CUDA_API_VERSION
	.align		4
        /*0000*/ 	.byte	0x04, 0x37
        /*0002*/ 	.short	(.L_53 - .L_52)
.L_52:
        /*0004*/ 	.word	0x00000082


	//----- nvinfo : EIATTR_KPARAM_INFO
	.align		4
.L_53:
        /*0008*/ 	.byte	0x04, 0x17
        /*000a*/ 	.short	(.L_55 - .L_54)
.L_54:
        /*000c*/ 	.word	0x00000000
        /*0010*/ 	.short	0x0002
        /*0012*/ 	.short	0x0010
        /*0014*/ 	.byte	0x00, 0xf5, 0x21, 0x00


	//----- nvinfo : EIATTR_KPARAM_INFO
	.align		4
.L_55:
        /*0018*/ 	.byte	0x04, 0x17
        /*001a*/ 	.short	(.L_57 - .L_56)
.L_56:
        /*001c*/ 	.word	0x00000000
        /*0020*/ 	.short	0x0001
        /*0022*/ 	.short	0x0008
        /*0024*/ 	.byte	0x00, 0xf0, 0x11, 0x00


	//----- nvinfo : EIATTR_KPARAM_INFO
	.align		4
.L_57:
        /*0028*/ 	.byte	0x04, 0x17
        /*002a*/ 	.short	(.L_59 - .L_58)
.L_58:
        /*002c*/ 	.word	0x00000000
        /*0030*/ 	.short	0x0000
        /*0032*/ 	.short	0x0000
        /*0034*/ 	.byte	0x00, 0xf5, 0x21, 0x00


	//----- nvinfo : EIATTR_SPARSE_MMA_MASK
	.align		4
.L_59:
        /*0038*/ 	.byte	0x03, 0x50
        /*003a*/ 	.short	0x0000


	//----- nvinfo : EIATTR_MAXREG_COUNT
	.align		4
        /*003c*/ 	.byte	0x03, 0x1b
        /*003e*/ 	.short	0x00ff


	//----- nvinfo : EIATTR_NUM_BARRIERS
	.align		4
        /*0040*/ 	.byte	0x02, 0x4c
        /*0042*/ 	.byte	0x01
	.zero		1


	//----- nvinfo : EIATTR_MERCURY_ISA_VERSION
	.align		4
        /*0044*/ 	.byte	0x03, 0x5f
        /*0046*/ 	.short	0x0101


	//----- nvinfo : EIATTR_INT_WARP_WIDE_INSTR_OFFSETS
	.align		4
        /*0048*/ 	.byte	0x04, 0x31
        /*004a*/ 	.short	(.L_61 - .L_60)


	//   ....[0]....
.L_60:
        /*004c*/ 	.word	0x00000530


	//----- nvinfo : EIATTR_VRC_CTA_INIT_COUNT
	.align		4
.L_61:
        /*0050*/ 	.byte	0x02, 0x4a
	.zero		1
	.zero		1


	//----- nvinfo : EIATTR_EXIT_INSTR_OFFSETS
	.align		4
        /*0054*/ 	.byte	0x04, 0x1c
        /*0056*/ 	.short	(.L_63 - .L_62)


	//   ....[0]....
.L_62:
        /*0058*/ 	.word	0x00000500


	//   ....[1]....
        /*005c*/ 	.word	0x000005a0


	//----- nvinfo : EIATTR_CRS_STACK_SIZE
	.align		4
.L_63:
        /*0060*/ 	.byte	0x04, 0x1e
        /*0062*/ 	.short	(.L_65 - .L_64)
.L_64:
        /*0064*/ 	.word	0x00000000


	//----- nvinfo : EIATTR_CBANK_PARAM_SIZE
	.align		4
.L_65:
        /*0068*/ 	.byte	0x03, 0x19
        /*006a*/ 	.short	0x0018


	//----- nvinfo : EIATTR_PARAM_CBANK
	.align		4
        /*006c*/ 	.byte	0x04, 0x0a
        /*006e*/ 	.short	(.L_67 - .L_66)
	.align		4
.L_66:
        /*0070*/ 	.word	index@(.nv.constant0._Z22_shared_atomic_sum_gpuPiiS_)
        /*0074*/ 	.short	0x0380
        /*0076*/ 	.short	0x0018


	//----- nvinfo : EIATTR_SW_WAR
	.align		4
.L_67:
        /*0078*/ 	.byte	0x04, 0x36
        /*007a*/ 	.short	(.L_69 - .L_68)
.L_68:
        /*007c*/ 	.word	0x00000008
.L_69:


//--------------------- .nv.info._Z21_shared_2pass_sum_gpuPiiS_ --------------------------
	.section	.nv.info._Z21_shared_2pass_sum_gpuPiiS_,"",@"SHT_CUDA_INFO"
	.sectionflags	@""
	.align	4


	//----- nvinfo : EIATTR_CUDA_API_VERSION
	.align		4
        /*0000*/ 	.byte	0x04, 0x37
        /*0002*/ 	.short	(.L_71 - .L_70)
.L_70:
        /*0004*/ 	.word	0x00000082


	//----- nvinfo : EIATTR_KPARAM_INFO
	.align		4
.L_71:
        /*0008*/ 	.byte	0x04, 0x17
        /*000a*/ 	.short	(.L_73 - .L_72)
.L_72:
        /*000c*/ 	.word	0x00000000
        /*0010*/ 	.short	0x0002
        /*0012*/ 	.short	0x0010
        /*0014*/ 	.byte	0x00, 0xf5, 0x21, 0x00


	//----- nvinfo : EIATTR_KPARAM_INFO
	.align		4
.L_73:
        /*0018*/ 	.byte	0x04, 0x17
        /*001a*/ 	.short	(.L_75 - .L_74)
.L_74:
        /*001c*/ 	.word	0x00000000
        /*0020*/ 	.short	0x0001
        /*0022*/ 	.short	0x0008
        /*0024*/ 	.byte	0x00, 0xf0, 0x11, 0x00


	//----- nvinfo : EIATTR_KPARAM_INFO
	.align		4
.L_75:
        /*0028*/ 	.byte	0x04, 0x17
        /*002a*/ 	.short	(.L_77 - .L_76)
.L_76:
        /*002c*/ 	.word	0x00000000
        /*0030*/ 	.short	0x0000
        /*0032*/ 	.short	0x0000
        /*0034*/ 	.byte	0x00, 0xf5, 0x21, 0x00


	//----- nvinfo : EIATTR_SPARSE_MMA_MASK
	.align		4
.L_77:
        /*0038*/ 	.byte	0x03, 0x50
        /*003a*/ 	.short	0x0000


	//----- nvinfo : EIATTR_MAXREG_COUNT
	.align		4
        /*003c*/ 	.byte	0x03, 0x1b
        /*003e*/ 	.short	0x00ff


	//----- nvinfo : EIATTR_NUM_BARRIERS
	.align		4
        /*0040*/ 	.byte	0x02, 0x4c
        /*0042*/ 	.byte	0x01
	.zero		1


	//----- nvinfo : EIATTR_MERCURY_ISA_VERSION
	.align		4
        /*0044*/ 	.byte	0x03, 0x5f
        /*0046*/ 	.short	0x0101


	//----- nvinfo : EIATTR_VRC_CTA_INIT_COUNT
	.align		4
        /*0048*/ 	.byte	0x02, 0x4a
	.zero		1
	.zero		1


	//----- nvinfo : EIATTR_EXIT_INSTR_OFFSETS
	.align		4
        /*004c*/ 	.byte	0x04, 0x1c
        /*004e*/ 	.short	(.L_79 - .L_78)


	//   ....[0]....
.L_78:
        /*0050*/ 	.word	0x00000500


	//   ....[1]....
        /*0054*/ 	.word	0x00000550


	//----- nvinfo : EIATTR_CRS_STACK_SIZE
	.align		4
.L_79:
        /*0058*/ 	.byte	0x04, 0x1e
        /*005a*/ 	.short	(.L_81 - .L_80)
.L_80:
        /*005c*/ 	.word	0x00000000


	//----- nvinfo : EIATTR_CBANK_PARAM_SIZE
	.align		4
.L_81:
        /*0060*/ 	.byte	0x03, 0x19
        /*0062*/ 	.short	0x0018


	//----- nvinfo : EIATTR_PARAM_CBANK
	.align		4
        /*0064*/ 	.byte	0x04, 0x0a
        /*0066*/ 	.short	(.L_83 - .L_82)
	.align		4
.L_82:
        /*0068*/ 	.word	index@(.nv.constant0._Z21_shared_2pass_sum_gpuPiiS_)
        /*006c*/ 	.short	0x0380
        /*006e*/ 	.short	0x0018


	//----- nvinfo : EIATTR_SW_WAR
	.align		4
.L_83:
        /*0070*/ 	.byte	0x04, 0x36
        /*0072*/ 	.short	(.L_85 - .L_84)
.L_84:
        /*0074*/ 	.word	0x00000008
.L_85:


//--------------------- .nv.info._Z13sum_gpu_naivePiiS_ --------------------------
	.section	.nv.info._Z13sum_gpu_naivePiiS_,"",@"SHT_CUDA_INFO"
	.sectionflags	@""
	.align	4


	//----- nvinfo : EIATTR_CUDA_API_VERSION
	.align		4
        /*0000*/ 	.byte	0x04, 0x37
        /*0002*/ 	.short	(.L_87 - .L_86)
.L_86:
        /*0004*/ 	.word	0x00000082


	//----- nvinfo : EIATTR_KPARAM_INFO
	.align		4
.L_87:
        /*0008*/ 	.byte	0x04, 0x17
        /*000a*/ 	.short	(.L_89 - .L_88)
.L_88:
        /*000c*/ 	.word	0x00000000
        /*0010*/ 	.short	0x0002
        /*0012*/ 	.short	0x0010
        /*0014*/ 	.byte	0x00, 0xf5, 0x21, 0x00


	//----- nvinfo : EIATTR_KPARAM_INFO
	.align		4
.L_89:
        /*0018*/ 	.byte	0x04, 0x17
        /*001a*/ 	.short	(.L_91 - .L_90)
.L_90:
        /*001c*/ 	.word	0x00000000
        /*0020*/ 	.short	0x0001
        /*0022*/ 	.short	0x0008
        /*0024*/ 	.byte	0x00, 0xf0, 0x11, 0x00


	//----- nvinfo : EIATTR_KPARAM_INFO
	.align		4
.L_91:
        /*0028*/ 	.byte	0x04, 0x17
        /*002a*/ 	.short	(.L_93 - .L_92)
.L_92:
        /*002c*/ 	.word	0x00000000
        /*0030*/ 	.short	0x0000
        /*0032*/ 	.short	0x0000
        /*0034*/ 	.byte	0x00, 0xf5, 0x21, 0x00


	//----- nvinfo : EIATTR_SPARSE_MMA_MASK
	.align		4
.L_93:
        /*0038*/ 	.byte	0x03, 0x50
        /*003a*/ 	.short	0x0000


	//----- nvinfo : EIATTR_MAXREG_COUNT
	.align		4
        /*003c*/ 	.byte	0x03, 0x1b
        /*003e*/ 	.short	0x00ff


	//----- nvinfo : EIATTR_MERCURY_ISA_VERSION
	.align		4
        /*0040*/ 	.byte	0x03, 0x5f
        /*0042*/ 	.short	0x0101


	//----- nvinfo : EIATTR_INT_WARP_WIDE_INSTR_OFFSETS
	.align		4
        /*0044*/ 	.byte	0x04, 0x31
        /*0046*/ 	.short	(.L_95 - .L_94)


	//   ....[0]....
.L_94:
        /*0048*/ 	.word	0x000000f0


	//   ....[1]....
        /*004c*/ 	.word	0x00000140


	//----- nvinfo : EIATTR_VRC_CTA_INIT_COUNT
	.align		4
.L_95:
        /*0050*/ 	.byte	0x02, 0x4a
	.zero		1
	.zero		1


	//----- nvinfo : EIATTR_EXIT_INSTR_OFFSETS
	.align		4
        /*0054*/ 	.byte	0x04, 0x1c
        /*0056*/ 	.short	(.L_97 - .L_96)


	//   ....[0]....
.L_96:
        /*0058*/ 	.word	0x00000070


	//   ....[1]....
        /*005c*/ 	.word	0x00000190


	//----- nvinfo : EIATTR_CRS_STACK_SIZE
	.align		4
.L_97:
        /*0060*/ 	.byte	0x04, 0x1e
        /*0062*/ 	.short	(.L_99 - .L_98)
.L_98:
        /*0064*/ 	.word	0x00000000


	//----- nvinfo : EIATTR_CBANK_PARAM_SIZE
	.align		4
.L_99:
        /*0068*/ 	.byte	0x03, 0x19
        /*006a*/ 	.short	0x0018


	//----- nvinfo : EIATTR_PARAM_CBANK
	.align		4
        /*006c*/ 	.byte	0x04, 0x0a
        /*006e*/ 	.short	(.L_101 - .L_100)
	.align		4
.L_100:
        /*0070*/ 	.word	index@(.nv.constant0._Z13sum_gpu_naivePiiS_)
        /*0074*/ 	.short	0x0380
        /*0076*/ 	.short	0x0018


	//----- nvinfo : EIATTR_SW_WAR
	.align		4
.L_101:
        /*0078*/ 	.byte	0x04, 0x36
        /*007a*/ 	.short	(.L_103 - .L_102)
.L_102:
        /*007c*/ 	.word	0x00000008
.L_103:


//--------------------- .nv.callgraph             --------------------------
	.section	.nv.callgraph,"",@"SHT_CUDA_CALLGRAPH"
	.align	4
	.sectionentsize	8
	.align		4
        /*0000*/ 	.word	0x00000000
	.align		4
        /*0004*/ 	.word	0xffffffff
	.align		4
        /*0008*/ 	.word	0x00000000
	.align		4
        /*000c*/ 	.word	0xfffffffe
	.align		4
        /*0010*/ 	.word	0x00000000
	.align		4
        /*0014*/ 	.word	0xfffffffd
	.align		4
        /*0018*/ 	.word	0x00000000
	.align		4
        /*001c*/ 	.word	0xfffffffc


//--------------------- .nv.constant4             --------------------------
	.section	.nv.constant4,"a",@progbits
	.align	8
	.align		8
.nv.constant4:
        /*0000*/ 	.dword	source
	.align		8
        /*0008*/ 	.dword	gpu_result
	.align		8
        /*0010*/ 	.dword	gpu_1_pass_result
	.align		8
        /*0018*/ 	.dword	gpu_2_pass_result
	.align		8
        /*0020*/ 	.dword	gpu_atomic_result
	.align		8
        /*0028*/ 	.dword	gpu_warp_shuffle_result


//--------------------- .text._Z30_shared_atomic_shuffle_sum_gpuPiiS_ --------------------------
	.section	.text._Z30_shared_atomic_shuffle_sum_gpuPiiS_,"ax",@progbits
	.align	128
        .global         _Z30_shared_atomic_shuffle_sum_gpuPiiS_
        .type           _Z30_shared_atomic_shuffle_sum_gpuPiiS_,@function
        .size           _Z30_shared_atomic_shuffle_sum_gpuPiiS_,(.L_x_14 - _Z30_shared_atomic_shuffle_sum_gpuPiiS_)
        .other          _Z30_shared_atomic_shuffle_sum_gpuPiiS_,@"STO_CUDA_ENTRY STV_DEFAULT"
_Z30_shared_atomic_shuffle_sum_gpuPiiS_:
.text._Z30_shared_atomic_shuffle_sum_gpuPiiS_:
[----:B------:R-:W-:Y:S01]  /*0000*/  LDC R1, c[0x0][0x37c] ;  /* 0x0000df00ff017b82 */ /* 0x000fe20000000800 */
[----:B------:R-:W0:Y:S07]  /*0010*/  S2R R9, SR_TID.X ;  /* 0x0000000000097919 */ /* 0x000e2e0000002100 */
[----:B------:R-:W1:Y:S01]  /*0020*/  S2UR UR4, SR_CTAID.X ;  /* 0x00000000000479c3 */ /* 0x000e620000002500 */
[----:B------:R-:W1:Y:S01]  /*0030*/  LDCU UR7, c[0x0][0x360] ;  /* 0x00006c00ff0777ac */ /* 0x000e620008000800 */
[----:B------:R-:W-:Y:S01]  /*0040*/  BSSY.RECONVERGENT B0, `(.L_x_0) ;  /* 0x0000013000007945 */ /* 0x000fe20003800200 */
[----:B------:R-:W-:Y:S01]  /*0050*/  IMAD.MOV.U32 R6, RZ, RZ, RZ ;  /* 0x000000ffff067224 */ /* 0x000fe200078e00ff */
[----:B------:R-:W2:Y:S04]  /*0060*/  LDCU.64 UR8, c[0x0][0x358] ;  /* 0x00006b00ff0877ac */ /* 0x000ea80008000a00 */
[----:B------:R-:W3:Y:S01]  /*0070*/  LDC R0, c[0x0][0x388] ;  /* 0x0000e200ff007b82 */ /* 0x000ee20000000800 */
[----:B-1----:R-:W-:-:S06]  /*0080*/  UIMAD UR4, UR7, UR4, URZ ;  /* 0x00000004070472a4 */ /* 0x002fcc000f8e02ff */
[----:B0-----:R-:W-:-:S05]  /*0090*/  VIADD R3, R9, UR4 ;  /* 0x0000000409037c36 */ /* 0x001fca0008000000 */
[----:B---3--:R-:W-:-:S13]  /*00a0*/  ISETP.GE.AND P0, PT, R3, R0, PT ;  /* 0x000000000300720c */ /* 0x008fda0003f06270 */
[----:B--2---:R-:W-:Y:S05]  /*00b0*/  @P0 BRA `(.L_x_1) ;  /* 0x00000000002c0947 */ /* 0x004fea0003800000 */
[----:B------:R-:W0:Y:S01]  /*00c0*/  LDC R8, c[0x0][0x370] ;  /* 0x0000dc00ff087b82 */ /* 0x000e220000000800 */
[----:B------:R-:W-:Y:S02]  /*00d0*/  HFMA2 R6, -RZ, RZ, 0, 0 ;  /* 0x00000000ff067431 */ /* 0x000fe400000001ff */
[----:B------:R-:W-:-:S05]  /*00e0*/  IMAD.MOV.U32 R7, RZ, RZ, R3 ;  /* 0x000000ffff077224 */ /* 0x000fca00078e0003 */
[----:B------:R-:W1:Y:S01]  /*00f0*/  LDC.64 R4, c[0x0][0x380] ;  /* 0x0000e000ff047b82 */ /* 0x000e620000000a00 */
[----:B0-----:R-:W-:-:S07]  /*0100*/  IMAD R8, R8, UR7, RZ ;  /* 0x0000000708087c24 */ /* 0x001fce000f8e02ff */
.L_x_2:
[----:B-1----:R-:W-:-:S06]  /*0110*/  IMAD.WIDE R2, R7, 0x4, R4 ;  /* 0x0000000407027825 */ /* 0x002fcc00078e0204 */
[----:B------:R-:W2:Y:S01]  /*0120*/  LDG.E R3, desc[UR8][R2.64] ;  /* 0x0000000802037981 */ /* 0x000ea2000c1e1900 */
[----:B------:R-:W-:-:S05]  /*0130*/  IMAD.IADD R7, R8, 0x1, R7 ;  /* 0x0000000108077824 */ /* 0x000fca00078e0207 */
[----:B------:R-:W-:Y:S01]  /*0140*/  ISETP.GE.AND P0, PT, R7, R0, PT ;  /* 0x000000000700720c */ /* 0x000fe20003f06270 */
[----:B--2---:R-:W-:-:S12]  /*0150*/  IMAD.IADD R6, R3, 0x1, R6 ;  /* 0x0000000103067824 */ /* 0x004fd800078e0206 */
[----:B------:R-:W-:Y:S05]  /*0160*/  @!P0 BRA `(.L_x_2) ;  /* 0xfffffffc00e88947 */ /* 0x000fea000383ffff */
.L_x_1:
[----:B------:R-:W-:Y:S05]  /*0170*/  BSYNC.RECONVERGENT B0 ;  /* 0x0000000000007941 */ /* 0x000fea0003800200 */
.L_x_0:
[----:B------:R-:W0:Y:S01]  /*0180*/  S2UR UR6, SR_CgaCtaId ;  /* 0x00000000000679c3 */ /* 0x000e220000008800 */
[----:B------:R-:W-:Y:S01]  /*0190*/  UMOV UR5, 0x400 ;  /* 0x0000040000057882 */ /* 0x000fe20000000000 */
[C---:B------:R-:W-:Y:S02]  /*01a0*/  ISETP.GT.U32.AND P1, PT, R9.reuse, 0x7f, PT ;  /* 0x0000007f0900780c */ /* 0x040fe40003f24070 */
[----:B------:R-:W-:Y:S01]  /*01b0*/  ISETP.GT.U32.AND P0, PT, R9, 0x3f, PT ;  /* 0x0000003f0900780c */ /* 0x000fe20003f04070 */
[----:B0-----:R-:W-:-:S06]  /*01c0*/  ULEA UR5, UR6, UR5, 0x18 ;  /* 0x0000000506057291 */ /* 0x001fcc000f8ec0ff */
[----:B------:R-:W-:-:S05]  /*01d0*/  LEA R3, R9, UR5, 0x2 ;  /* 0x0000000509037c11 */ /* 0x000fca000f8e10ff */
[----:B------:R-:W-:Y:S01]  /*01e0*/  STS [R3], R6 ;  /* 0x0000000603007388 */ /* 0x000fe20000000800 */
[----:B------:R-:W-:Y:S06]  /*01f0*/  BAR.SYNC.DEFER_BLOCKING 0x0 ;  /* 0x0000000000007b1d */ /* 0x000fec0000010000 */
[----:B------:R-:W-:Y:S04]  /*0200*/  @!P1 LDS R2, [R3] ;  /* 0x0000000003029984 */ /* 0x000fe80000000800 */
[----:B------:R-:W0:Y:S02]  /*0210*/  @!P1 LDS R5, [R3+0x200] ;  /* 0x0002000003059984 */ /* 0x000e240000000800 */
[----:B0-----:R-:W-:-:S05]  /*0220*/  @!P1 IADD3 R2, PT, PT, R2, R5, RZ ;  /* 0x0000000502029210 */ /* 0x001fca0007ffe0ff */
[----:B------:R-:W-:Y:S01]  /*0230*/  @!P1 STS [R3], R2 ;  /* 0x0000000203009388 */ /* 0x000fe20000000800 */
[----:B------:R-:W-:Y:S01]  /*0240*/  BAR.SYNC.DEFER_BLOCKING 0x0 ;  /* 0x0000000000007b1d */ /* 0x000fe20000010000 */
[----:B------:R-:W-:-:S05]  /*0250*/  ISETP.GT.U32.AND P1, PT, R9, 0x1f, PT ;  /* 0x0000001f0900780c */ /* 0x000fca0003f24070 */
[----:B------:R-:W-:Y:S04]  /*0260*/  @!P0 LDS R4, [R3] ;  /* 0x0000000003048984 */ /* 0x000fe80000000800 */
[----:B------:R-:W0:Y:S02]  /*0270*/  @!P0 LDS R5, [R3+0x100] ;  /* 0x0001000003058984 */ /* 0x000e240000000800 */
[----:B0-----:R-:W-:-:S05]  /*0280*/  @!P0 IMAD.IADD R4, R4, 0x1, R5 ;  /* 0x0000000104048824 */ /* 0x001fca00078e0205 */
[----:B------:R-:W-:Y:S01]  /*0290*/  @!P0 STS [R3], R4 ;  /* 0x0000000403008388 */ /* 0x000fe20000000800 */
[----:B------:R-:W-:Y:S01]  /*02a0*/  BAR.SYNC.DEFER_BLOCKING 0x0 ;  /* 0x0000000000007b1d */ /* 0x000fe20000010000 */
[----:B------:R-:W-:-:S04]  /*02b0*/  ISETP.LE.U32.AND P0, PT, R0, UR4, PT ;  /* 0x0000000400007c0c */ /* 0x000fc8000bf03070 */
[----:B------:R-:W-:Y:S01]  /*02c0*/  ISETP.NE.OR P0, PT, R9, RZ, P0 ;  /* 0x000000ff0900720c */ /* 0x000fe20000705670 */
[----:B------:R-:W-:Y:S04]  /*02d0*/  @!P1 LDS R5, [R3] ;  /* 0x0000000003059984 */ /* 0x000fe80000000800 */
[----:B------:R-:W0:Y:S02]  /*02e0*/  @!P1 LDS R6, [R3+0x80] ;  /* 0x0000800003069984 */ /* 0x000e240000000800 */
[----:B0-----:R-:W-:-:S05]  /*02f0*/  @!P1 IMAD.IADD R6, R5, 0x1, R6 ;  /* 0x0000000105069824 */ /* 0x001fca00078e0206 */
[----:B------:R-:W-:Y:S01]  /*0300*/  @!P1 STS [R3], R6 ;  /* 0x0000000603009388 */ /* 0x000fe20000000800 */
[----:B------:R-:W-:Y:S06]  /*0310*/  BAR.SYNC.DEFER_BLOCKING 0x0 ;  /* 0x0000000000007b1d */ /* 0x000fec0000010000 */
[----:B------:R-:W0:Y:S04]  /*0320*/  LDS R2, [R3] ;  /* 0x0000000003027984 */ /* 0x000e280000000800 */
[----:B0-----:R-:W0:Y:S02]  /*0330*/  SHFL.DOWN PT, R5, R2, 0x10, 0x1f ;  /* 0x0a001f0002057f89 */ /* 0x001e2400000e0000 */
[----:B0-----:R-:W-:-:S05]  /*0340*/  IADD3 R5, PT, PT, R2, R5, RZ ;  /* 0x0000000502057210 */ /* 0x001fca0007ffe0ff */
[----:B------:R-:W0:Y:S02]  /*0350*/  SHFL.DOWN PT, R8, R5, 0x8, 0x1f ;  /* 0x09001f0005087f89 */ /* 0x000e2400000e0000 */
[----:B0-----:R-:W-:-:S05]  /*0360*/  IMAD.IADD R8, R5, 0x1, R8 ;  /* 0x0000000105087824 */ /* 0x001fca00078e0208 */
[----:B------:R-:W0:Y:S02]  /*0370*/  SHFL.DOWN PT, R7, R8, 0x4, 0x1f ;  /* 0x08801f0008077f89 */ /* 0x000e2400000e0000 */
[----:B0-----:R-:W-:-:S05]  /*0380*/  IMAD.IADD R7, R8, 0x1, R7 ;  /* 0x0000000108077824 */ /* 0x001fca00078e0207 */
[----:B------:R-:W0:Y:S02]  /*0390*/  SHFL.DOWN PT, R4, R7, 0x2, 0x1f ;  /* 0x08401f0007047f89 */ /* 0x000e2400000e0000 */
[----:B0-----:R-:W-:-:S05]  /*03a0*/  IADD3 R4, PT, PT, R7, R4, RZ ;  /* 0x0000000407047210 */ /* 0x001fca0007ffe0ff */
[----:B------:R0:W1:Y:S01]  /*03b0*/  SHFL.DOWN PT, R3, R4, 0x1, 0x1f ;  /* 0x08201f0004037f89 */ /* 0x00006200000e0000 */
[----:B------:R-:W-:Y:S05]  /*03c0*/  @P0 EXIT ;  /* 0x000000000000094d */ /* 0x000fea0003800000 */
[----:B------:R-:W2:Y:S01]  /*03d0*/  S2R R0, SR_LANEID ;  /* 0x0000000000007919 */ /* 0x000ea20000000000 */
[----:B01----:R-:W-:Y:S01]  /*03e0*/  IMAD.IADD R4, R4, 0x1, R3 ;  /* 0x0000000104047824 */ /* 0x003fe200078e0203 */
[----:B------:R-:W-:Y:S01]  /*03f0*/  VOTEU.ANY UR4, UPT, PT ;  /* 0x0000000000047886 */ /* 0x000fe200038e0100 */
[----:B------:R-:W0:Y:S01]  /*0400*/  LDC.64 R2, c[0x0][0x390] ;  /* 0x0000e400ff027b82 */ /* 0x000e220000000a00 */
[----:B------:R-:W-:-:S07]  /*0410*/  UFLO.U32 UR4, UR4 ;  /* 0x00000004000472bd */ /* 0x000fce00080e0000 */
[----:B------:R-:W1:Y:S02]  /*0420*/  REDUX.SUM UR5, R4 ;  /* 0x00000000040573c4 */ /* 0x000e64000000c000 */
[----:B-1----:R-:W-:Y:S02]  /*0430*/  MOV R5, UR5 ;  /* 0x0000000500057c02 */ /* 0x002fe40008000f00 */
[----:B--2---:R-:W-:-:S13]  /*0440*/  ISETP.EQ.U32.AND P0, PT, R0, UR4, PT ;  /* 0x0000000400007c0c */ /* 0x004fda000bf02070 */
[----:B0-----:R-:W-:Y:S01]  /*0450*/  @P0 REDG.E.ADD.STRONG.GPU desc[UR8][R2.64], R5 ;  /* 0x000000050200098e */ /* 0x001fe2000c12e108 */
[----:B------:R-:W-:Y:S05]  /*0460*/  EXIT ;  /* 0x000000000000794d */ /* 0x000fea0003800000 */
.L_x_3:
[----:B------:R-:W-:-:S00]  /*0470*/  BRA `(.L_x_3) ;  /* 0xfffffffc00fc7947 */ /* 0x000fc0000383ffff */
[----:B------:R-:W-:-:S00]  /*0480*/  NOP ;  /* 0x0000000000007918 */ /* 0x000fc00000000000 */
[----:B------:R-:W-:-:S00]  /*0490*/  NOP ;  /* 0x0000000000007918 */ /* 0x000fc00000000000 */
[----:B------:R-:W-:-:S00]  /*04a0*/  NOP ;  /* 0x0000000000007918 */ /* 0x000fc00000000000 */
[----:B------:R-:W-:-:S00]  /*04b0*/  NOP ;  /* 0x0000000000007918 */ /* 0x000fc00000000000 */
[----:B------:R-:W-:-:S00]  /*04c0*/  NOP ;  /* 0x0000000000007918 */ /* 0x000fc00000000000 */
[----:B------:R-:W-:-:S00]  /*04d0*/  NOP ;  /* 0x0000000000007918 */ /* 0x000fc00000000000 */
[----:B------:R-:W-:-:S00]  /*04e0*/  NOP ;  /* 0x0000000000007918 */ /* 0x000fc00000000000 */
[----:B------:R-:W-:-:S00]  /*04f0*/  NOP ;  /* 0x0000000000007918 */ /* 0x000fc00000000000 */
.L_x_14:


//--------------------- .text._Z22_shared_atomic_sum_gpuPiiS_ --------------------------
	.section	.text._Z22_shared_atomic_sum_gpuPiiS_,"ax",@progbits
	.align	128
        .global         _Z22_shared_atomic_sum_gpuPiiS_
        .type           _Z22_shared_atomic_sum_gpuPiiS_,@function
        .size           _Z22_shared_atomic_sum_gpuPiiS_,(.L_x_15 - _Z22_shared_atomic_sum_gpuPiiS_)
        .other          _Z22_shared_atomic_sum_gpuPiiS_,@"STO_CUDA_ENTRY STV_DEFAULT"
_Z22_shared_atomic_sum_gpuPiiS_:
.text._Z22_shared_atomic_sum_gpuPiiS_:
        /* <DEDUP_REMOVED lines=13> */
[----:B------:R-:W-:Y:S02]  /*00d0*/  IMAD.MOV.U32 R7, RZ, RZ, R3 ;  /* 0x000000ffff077224 */ /* 0x000fe400078e0003 */
[----:B------:R-:W-:-:S05]  /*00e0*/  IMAD.MOV.U32 R6, RZ, RZ, RZ ;  /* 0x000000ffff067224 */ /* 0x000fca00078e00ff */
[----:B------:R-:W1:Y:S01]  /*00f0*/  LDC.64 R4, c[0x0][0x380] ;  /* 0x0000e000ff047b82 */ /* 0x000e620000000a00 */
[----:B0-----:R-:W-:-:S07]  /*0100*/  IMAD R8, R8, UR7, RZ ;  /* 0x0000000708087c24 */ /* 0x001fce000f8e02ff */
.L_x_6:
[----:B-1----:R-:W-:-:S06]  /*0110*/  IMAD.WIDE R2, R7, 0x4, R4 ;  /* 0x0000000407027825 */ /* 0x002fcc00078e0204 */
[----:B------:R-:W2:Y:S01]  /*0120*/  LDG.E R3, desc[UR8][R2.64] ;  /* 0x0000000802037981 */ /* 0x000ea2000c1e1900 */
[----:B------:R-:W-:-:S04]  /*0130*/  IADD3 R7, PT, PT, R8, R7, RZ ;  /* 0x0000000708077210 */ /* 0x000fc80007ffe0ff */
[----:B------:R-:W-:Y:S01]  /*0140*/  ISETP.GE.AND P0, PT, R7, R0, PT ;  /* 0x000000000700720c */ /* 0x000fe20003f06270 */
[----:B--2---:R-:W-:-:S12]  /*0150*/  IMAD.IADD R6, R3, 0x1, R6 ;  /* 0x0000000103067824 */ /* 0x004fd800078e0206 */
[----:B------:R-:W-:Y:S05]  /*0160*/  @!P0 BRA `(.L_x_6) ;  /* 0xfffffffc00e88947 */ /* 0x000fea000383ffff */
.L_x_5:
[----:B------:R-:W-:Y:S05]  /*0170*/  BSYNC.RECONVERGENT B0 ;  /* 0x0000000000007941 */ /* 0x000fea0003800200 */
.L_x_4:
        /* <DEDUP_REMOVED lines=10> */
[----:B0-----:R-:W-:-:S05]  /*0220*/  @!P0 IMAD.IADD R2, R2, 0x1, R5 ;  /* 0x0000000102028824 */ /* 0x001fca00078e0205 */
        /* <DEDUP_REMOVED lines=32> */
[----:B------:R-:W-:-:S05]  /*0430*/  ISETP.NE.AND P1, PT, R9, RZ, PT ;  /* 0x000000ff0900720c */ /* 0x000fca0003f25270 */
[----:B------:R-:W-:Y:S04]  /*0440*/  @!P0 LDS R2, [R3] ;  /* 0x0000000003028984 */ /* 0x000fe80000000800 */
[----:B------:R-:W0:Y:S02]  /*0450*/  @!P0 LDS R5, [R3+0x8] ;  /* 0x0000080003058984 */ /* 0x000e240000000800 */
[----:B0-----:R-:W-:-:S05]  /*0460*/  @!P0 IADD3 R2, PT, PT, R2, R5, RZ ;  /* 0x0000000502028210 */ /* 0x001fca0007ffe0ff */
[----:B------:R-:W-:Y:S01]  /*0470*/  @!P0 STS [R3], R2 ;  /* 0x0000000203008388 */ /* 0x000fe20000000800 */
[----:B------:R-:W-:Y:S01]  /*0480*/  BAR.SYNC.DEFER_BLOCKING 0x0 ;  /* 0x0000000000007b1d */ /* 0x000fe20000010000 */
[----:B------:R-:W-:-:S04]  /*0490*/  ISETP.LE.U32.AND P0, PT, R0, UR4, PT ;  /* 0x0000000400007c0c */ /* 0x000fc8000bf03070 */
[----:B------:R-:W-:Y:S01]  /*04a0*/  ISETP.NE.OR P0, PT, R9, RZ, P0 ;  /* 0x000000ff0900720c */ /* 0x000fe20000705670 */
[----:B------:R-:W-:Y:S04]  /*04b0*/  @!P1 LDS R4, [R3] ;  /* 0x0000000003049984 */ /* 0x000fe80000000800 */
[----:B------:R-:W0:Y:S02]  /*04c0*/  @!P1 LDS R5, [UR5+0x4] ;  /* 0x00000405ff059984 */ /* 0x000e240008000800 */
[----:B0-----:R-:W-:-:S05]  /*04d0*/  @!P1 IMAD.IADD R4, R4, 0x1, R5 ;  /* 0x0000000104049824 */ /* 0x001fca00078e0205 */
[----:B------:R0:W-:Y:S01]  /*04e0*/  @!P1 STS [R3], R4 ;  /* 0x0000000403009388 */ /* 0x0001e20000000800 */
[----:B------:R-:W-:Y:S06]  /*04f0*/  BAR.SYNC.DEFER_BLOCKING 0x0 ;  /* 0x0000000000007b1d */ /* 0x000fec0000010000 */
[----:B------:R-:W-:Y:S05]  /*0500*/  @P0 EXIT ;  /* 0x000000000000094d */ /* 0x000fea0003800000 */
[----:B0-----:R-:W0:Y:S01]  /*0510*/  S2R R4, SR_LANEID ;  /* 0x0000000000047919 */ /* 0x001e220000000000 */
[----:B------:R-:W1:Y:S01]  /*0520*/  LDC.64 R2, c[0x0][0x390] ;  /* 0x0000e400ff027b82 */ /* 0x000e620000000a00 */
[----:B------:R-:W-:Y:S01]  /*0530*/  VOTEU.ANY UR4, UPT, PT ;  /* 0x0000000000047886 */ /* 0x000fe200038e0100 */
[----:B------:R-:W2:Y:S01]  /*0540*/  LDS R0, [UR5] ;  /* 0x00000005ff007984 */ /* 0x000ea20008000800 */
[----:B------:R-:W-:Y:S02]  /*0550*/  UFLO.U32 UR6, UR4 ;  /* 0x00000004000672bd */ /* 0x000fe400080e0000 */
[----:B------:R-:W-:-:S04]  /*0560*/  UPOPC UR4, UR4 ;  /* 0x00000004000472bf */ /* 0x000fc80008000000 */
[----:B0-----:R-:W-:Y:S02]  /*0570*/  ISETP.EQ.U32.AND P0, PT, R4, UR6, PT ;  /* 0x0000000604007c0c */ /* 0x001fe4000bf02070 */
[----:B--2---:R-:W-:-:S11]  /*0580*/  IMAD R5, R0, UR4, RZ ;  /* 0x0000000400057c24 */ /* 0x004fd6000f8e02ff */
[----:B-1----:R-:W-:Y:S01]  /*0590*/  @P0 REDG.E.ADD.STRONG.GPU desc[UR8][R2.64], R5 ;  /* 0x000000050200098e */ /* 0x002fe2000c12e108 */
[----:B------:R-:W-:Y:S05]  /*05a0*/  EXIT ;  /* 0x000000000000794d */ /* 0x000fea0003800000 */
.L_x_7:
        /* <DEDUP_REMOVED lines=13> */
.L_x_15:


//--------------------- .text._Z21_shared_2pass_sum_gpuPiiS_ --------------------------
	.section	.text._Z21_shared_2pass_sum_gpuPiiS_,"ax",@progbits
	.align	128
        .global         _Z21_shared_2pass_sum_gpuPiiS_
        .type           _Z21_shared_2pass_sum_gpuPiiS_,@function
        .size           _Z21_shared_2pass_sum_gpuPiiS_,(.L_x_16 - _Z21_shared_2pass_sum_gpuPiiS_)
        .other          _Z21_shared_2pass_sum_gpuPiiS_,@"STO_CUDA_ENTRY STV_DEFAULT"
_Z21_shared_2pass_sum_gpuPiiS_:
.text._Z21_shared_2pass_sum_gpuPiiS_:
[----:B------:R-:W-:Y:S01]  /*0000*/  LDC R1, c[0x0][0x37c] ;  /* 0x0000df00ff017b82 */ /* 0x000fe20000000800 */
[----:B------:R-:W0:Y:S01]  /*0010*/  S2R R0, SR_CTAID.X ;  /* 0x0000000000007919 */ /* 0x000e220000002500 */
[----:B------:R-:W0:Y:S01]  /*0020*/  LDCU UR8, c[0x0][0x360] ;  /* 0x00006c00ff0877ac */ /* 0x000e220008000800 */
[----:B------:R-:W-:Y:S01]  /*0030*/  BSSY.RECONVERGENT B0, `(.L_x_8) ;  /* 0x0000014000007945 */ /* 0x000fe20003800200 */
[----:B------:R-:W-:Y:S01]  /*0040*/  IMAD.MOV.U32 R8, RZ, RZ, RZ ;  /* 0x000000ffff087224 */ /* 0x000fe200078e00ff */
[----:B------:R-:W1:Y:S01]  /*0050*/  S2R R2, SR_TID.X ;  /* 0x0000000000027919 */ /* 0x000e620000002100 */
[----:B------:R-:W2:Y:S01]  /*0060*/  LDCU UR9, c[0x0][0x388] ;  /* 0x00007100ff0977ac */ /* 0x000ea20008000800 */
[----:B------:R-:W3:Y:S01]  /*0070*/  LDCU.64 UR6, c[0x0][0x358] ;  /* 0x00006b00ff0677ac */ /* 0x000ee20008000a00 */
[----:B0-----:R-:W-:-:S04]  /*0080*/  IMAD R3, R0, UR8, RZ ;  /* 0x0000000800037c24 */ /* 0x001fc8000f8e02ff */
[----:B-1----:R-:W-:-:S05]  /*0090*/  IMAD.IADD R4, R3, 0x1, R2 ;  /* 0x0000000103047824 */ /* 0x002fca00078e0202 */
[----:B--2---:R-:W-:-:S13]  /*00a0*/  ISETP.GE.AND P0, PT, R4, UR9, PT ;  /* 0x0000000904007c0c */ /* 0x004fda000bf06270 */
[----:B---3--:R-:W-:Y:S05]  /*00b0*/  @P0 BRA `(.L_x_9) ;  /* 0x00000000002c0947 */ /* 0x008fea0003800000 */
[----:B------:R-:W0:Y:S01]  /*00c0*/  LDC R10, c[0x0][0x370] ;  /* 0x0000dc00ff0a7b82 */ /* 0x000e220000000800 */
[----:B------:R-:W-:Y:S02]  /*00d0*/  HFMA2 R8, -RZ, RZ, 0, 0 ;  /* 0x00000000ff087431 */ /* 0x000fe400000001ff */
[----:B------:R-:W-:-:S05]  /*00e0*/  IMAD.MOV.U32 R9, RZ, RZ, R4 ;  /* 0x000000ffff097224 */ /* 0x000fca00078e0004 */
[----:B------:R-:W1:Y:S01]  /*00f0*/  LDC.64 R6, c[0x0][0x380] ;  /* 0x0000e000ff067b82 */ /* 0x000e620000000a00 */
[----:B0-----:R-:W-:-:S07]  /*0100*/  IMAD R10, R10, UR8, RZ ;  /* 0x000000080a0a7c24 */ /* 0x001fce000f8e02ff */
.L_x_10:
[----:B-1----:R-:W-:-:S06]  /*0110*/  IMAD.WIDE R4, R9, 0x4, R6 ;  /* 0x0000000409047825 */ /* 0x002fcc00078e0206 */
[----:B------:R-:W2:Y:S01]  /*0120*/  LDG.E R5, desc[UR6][R4.64] ;  /* 0x0000000604057981 */ /* 0x000ea2000c1e1900 */
[----:B------:R-:W-:-:S05]  /*0130*/  IMAD.IADD R9, R10, 0x1, R9 ;  /* 0x000000010a097824 */ /* 0x000fca00078e0209 */
[----:B------:R-:W-:Y:S01]  /*0140*/  ISETP.GE.AND P0, PT, R9, UR9, PT ;  /* 0x0000000909007c0c */ /* 0x000fe2000bf06270 */
[----:B--2---:R-:W-:-:S12]  /*0150*/  IMAD.IADD R8, R5, 0x1, R8 ;  /* 0x0000000105087824 */ /* 0x004fd800078e0208 */
[----:B------:R-:W-:Y:S05]  /*0160*/  @!P0 BRA `(.L_x_10) ;  /* 0xfffffffc00e88947 */ /* 0x000fea000383ffff */
.L_x_9:
[----:B------:R-:W-:Y:S05]  /*0170*/  BSYNC.RECONVERGENT B0 ;  /* 0x0000000000007941 */ /* 0x000fea0003800200 */
.L_x_8:
        /* <DEDUP_REMOVED lines=49> */
[----:B------:R-:W-:-:S04]  /*0490*/  ISETP.GE.U32.AND P0, PT, R3, UR9, PT ;  /* 0x0000000903007c0c */ /* 0x000fc8000bf06070 */
[----:B------:R-:W-:Y:S01]  /*04a0*/  ISETP.NE.OR P0, PT, R2, RZ, P0 ;  /* 0x000000ff0200720c */ /* 0x000fe20000705670 */
[----:B------:R-:W-:Y:S04]  /*04b0*/  @!P1 LDS R6, [R5] ;  /* 0x0000000005069984 */ /* 0x000fe80000000800 */
[----:B------:R-:W0:Y:S02]  /*04c0*/  @!P1 LDS R7, [UR4+0x4] ;  /* 0x00000404ff079984 */ /* 0x000e240008000800 */
[----:B0-----:R-:W-:-:S05]  /*04d0*/  @!P1 IMAD.IADD R6, R6, 0x1, R7 ;  /* 0x0000000106069824 */ /* 0x001fca00078e0207 */
[----:B------:R0:W-:Y:S01]  /*04e0*/  @!P1 STS [R5], R6 ;  /* 0x0000000605009388 */ /* 0x0001e20000000800 */
[----:B------:R-:W-:Y:S06]  /*04f0*/  BAR.SYNC.DEFER_BLOCKING 0x0 ;  /* 0x0000000000007b1d */ /* 0x000fec0000010000 */
[----:B------:R-:W-:Y:S05]  /*0500*/  @P0 EXIT ;  /* 0x000000000000094d */ /* 0x000fea0003800000 */
[----:B0-----:R-:W0:Y:S01]  /*0510*/  LDS R5, [UR4] ;  /* 0x00000004ff057984 */ /* 0x001e220008000800 */
[----:B------:R-:W1:Y:S02]  /*0520*/  LDC.64 R2, c[0x0][0x390] ;  /* 0x0000e400ff027b82 */ /* 0x000e640000000a00 */
[----:B-1----:R-:W-:-:S05]  /*0530*/  IMAD.WIDE.U32 R2, R0, 0x4, R2 ;  /* 0x0000000400027825 */ /* 0x002fca00078e0002 */
[----:B0-----:R-:W-:Y:S01]  /*0540*/  STG.E desc[UR6][R2.64], R5 ;  /* 0x0000000502007986 */ /* 0x001fe2000c101906 */
[----:B------:R-:W-:Y:S05]  /*0550*/  EXIT ;  /* 0x000000000000794d */ /* 0x000fea0003800000 */
.L_x_11:
        /* <DEDUP_REMOVED lines=10> */
.L_x_16:


//--------------------- .text._Z13sum_gpu_naivePiiS_ --------------------------
	.section	.text._Z13sum_gpu_naivePiiS_,"ax",@progbits
	.align	128
        .global         _Z13sum_gpu_naivePiiS_
        .type           _Z13sum_gpu_naivePiiS_,@function
        .size           _Z13sum_gpu_naivePiiS_,(.L_x_17 - _Z13sum_gpu_naivePiiS_)
        .other          _Z13sum_gpu_naivePiiS_,@"STO_CUDA_ENTRY STV_DEFAULT"
_Z13sum_gpu_naivePiiS_:
.text._Z13sum_gpu_naivePiiS_:
[----:B------:R-:W-:Y:S01]  /*0000*/  LDC R1, c[0x0][0x37c] ;  /* 0x0000df00ff017b82 */ /* 0x000fe20000000800 */
[----:B------:R-:W0:Y:S01]  /*0010*/  S2R R0, SR_CTAID.X ;  /* 0x0000000000007919 */ /* 0x000e220000002500 */
[----:B------:R-:W0:Y:S01]  /*0020*/  LDCU UR4, c[0x0][0x360] ;  /* 0x00006c00ff0477ac */ /* 0x000e220008000800 */
[----:B------:R-:W0:Y:S01]  /*0030*/  S2R R3, SR_TID.X ;  /* 0x0000000000037919 */ /* 0x000e220000002100 */
[----:B------:R-:W1:Y:S01]  /*0040*/  LDCU UR8, c[0x0][0x388] ;  /* 0x00007100ff0877ac */ /* 0x000e620008000800 */
[----:B0-----:R-:W-:-:S05]  /*0050*/  IMAD R0, R0, UR4, R3 ;  /* 0x0000000400007c24 */ /* 0x001fca000f8e0203 */
[----:B-1----:R-:W-:-:S13]  /*0060*/  ISETP.GE.AND P0, PT, R0, UR8, PT ;  /* 0x0000000800007c0c */ /* 0x002fda000bf06270 */
[----:B------:R-:W-:Y:S05]  /*0070*/  @P0 EXIT ;  /* 0x000000000000094d */ /* 0x000fea0003800000 */
[----:B------:R-:W0:Y:S01]  /*0080*/  LDC.64 R4, c[0x0][0x390] ;  /* 0x0000e400ff047b82 */ /* 0x000e220000000a00 */
[----:B------:R-:W1:Y:S01]  /*0090*/  LDCU UR5, c[0x0][0x370] ;  /* 0x00006e00ff0577ac */ /* 0x000e620008000800 */
[----:B------:R-:W2:Y:S06]  /*00a0*/  LDCU.64 UR6, c[0x0][0x358] ;  /* 0x00006b00ff0677ac */ /* 0x000eac0008000a00 */
[----:B------:R-:W3:Y:S01]  /*00b0*/  LDC.64 R6, c[0x0][0x380] ;  /* 0x0000e000ff067b82 */ /* 0x000ee20000000a00 */
[----:B-1----:R-:W-:-:S12]  /*00c0*/  UIMAD UR4, UR4, UR5, URZ ;  /* 0x00000005040472a4 */ /* 0x002fd8000f8e02ff */
.L_x_12:
[----:B---3--:R-:W-:-:S06]  /*00d0*/  IMAD.WIDE R2, R0, 0x4, R6 ;  /* 0x0000000400027825 */ /* 0x008fcc00078e0206 */
[----:B--2---:R-:W2:Y:S01]  /*00e0*/  LDG.E R2, desc[UR6][R2.64] ;  /* 0x0000000602027981 */ /* 0x004ea2000c1e1900 */
[----:B------:R-:W-:Y:S02]  /*00f0*/  VOTEU.ANY UR5, UPT, PT ;  /* 0x0000000000057886 */ /* 0x000fe400038e0100 */
[----:B------:R-:W-:Y:S01]  /*0100*/  UFLO.U32 UR5, UR5 ;  /* 0x00000005000572bd */ /* 0x000fe200080e0000 */
[----:B------:R-:W1:Y:S01]  /*0110*/  S2R R8, SR_LANEID ;  /* 0x0000000000087919 */ /* 0x000e620000000000 */
[----:B------:R-:W-:-:S04]  /*0120*/  IADD3 R0, PT, PT, R0, UR4, RZ ;  /* 0x0000000400007c10 */ /* 0x000fc8000fffe0ff */
[----:B-1----:R-:W-:Y:S01]  /*0130*/  ISETP.EQ.U32.AND P0, PT, R8, UR5, PT ;  /* 0x0000000508007c0c */ /* 0x002fe2000bf02070 */
[----:B--2---:R-:W1:Y:S02]  /*0140*/  REDUX.SUM UR9, R2 ;  /* 0x00000000020973c4 */ /* 0x004e64000000c000 */
[----:B-1----:R-:W-:-:S10]  /*0150*/  IMAD.U32 R9, RZ, RZ, UR9 ;  /* 0x00000009ff097e24 */ /* 0x002fd4000f8e00ff */
[----:B0-----:R1:W-:Y:S01]  /*0160*/  @P0 REDG.E.ADD.STRONG.GPU desc[UR6][R4.64], R9 ;  /* 0x000000090400098e */ /* 0x0013e2000c12e106 */
[----:B------:R-:W-:-:S13]  /*0170*/  ISETP.GE.AND P0, PT, R0, UR8, PT ;  /* 0x0000000800007c0c */ /* 0x000fda000bf06270 */
[----:B-1----:R-:W-:Y:S05]  /*0180*/  @!P0 BRA `(.L_x_12) ;  /* 0xfffffffc00d08947 */ /* 0x002fea000383ffff */
[----:B------:R-:W-:Y:S05]  /*0190*/  EXIT ;  /* 0x000000000000794d */ /* 0x000fea0003800000 */
.L_x_13:
        /* <DEDUP_REMOVED lines=14> */
.L_x_17:


//--------------------- .nv.shared._Z30_shared_atomic_shuffle_sum_gpuPiiS_ --------------------------
	.section	.nv.shared._Z30_shared_atomic_shuffle_sum_gpuPiiS_,"aw",@nobits
	.sectionflags	@""
	.align	4
.nv.shared._Z30_shared_atomic_shuffle_sum_gpuPiiS_:
	.zero		2048


//--------------------- .nv.shared.reserved.0     --------------------------
	.section	.nv.shared.reserved.0,"aw",@nobits
	.weak		__nv_reservedSMEM_offset_0_alias
	.size		__nv_reservedSMEM_offset_0_alias, 0, 64
	.other		__nv_reservedSMEM_offset_0_alias,@"STO_CUDA_RESERVED_SHARED STV_DEFAULT"
__nv_reservedSMEM_offset_0_alias:
	.zero		0
	.zero		64


//--------------------- .nv.global                --------------------------
	.section	.nv.global,"aw",@nobits
	.align	4
.nv.global:
	.type		gpu_atomic_result,@object
	.size		gpu_atomic_result,(gpu_result - gpu_atomic_result)
	.other		gpu_atomic_result,@"STV_DEFAULT STO_CUDA_MANAGED"
gpu_atomic_result:
	.zero		4
	.type		gpu_result,@object
	.size		gpu_result,(gpu_warp_shuffle_result - gpu_result)
	.other		gpu_result,@"STV_DEFAULT STO_CUDA_MANAGED"
gpu_result:
	.zero		4
	.type		gpu_warp_shuffle_result,@object
	.size		gpu_warp_shuffle_result,(gpu_2_pass_result - gpu_warp_shuffle_result)
	.other		gpu_warp_shuffle_result,@"STV_DEFAULT STO_CUDA_MANAGED"
gpu_warp_shuffle_result:
	.zero		4
	.type		gpu_2_pass_result,@object
	.size		gpu_2_pass_result,(gpu_1_pass_result - gpu_2_pass_result)
	.other		gpu_2_pass_result,@"STV_DEFAULT STO_CUDA_MANAGED"
gpu_2_pass_result:
	.zero		4
	.type		gpu_1_pass_result,@object
	.size		gpu_1_pass_result,(source - gpu_1_pass_result)
	.other		gpu_1_pass_result,@"STV_DEFAULT STO_CUDA_MANAGED"
gpu_1_pass_result:
	.zero		1024
	.type		source,@object
	.size		source,(.L_0 - source)
	.other		source,@"STV_DEFAULT STO_CUDA_MANAGED"
source:
	.zero		4000000
.L_0:


//--------------------- .nv.shared._Z22_shared_atomic_sum_gpuPiiS_ --------------------------
	.section	.nv.shared._Z22_shared_atomic_sum_gpuPiiS_,"aw",@nobits
	.sectionflags	@""
	.align	4
.nv.shared._Z22_shared_atomic_sum_gpuPiiS_:
	.zero		2048


//--------------------- .nv.shared._Z21_shared_2pass_sum_gpuPiiS_ --------------------------
	.section	.nv.shared._Z21_shared_2pass_sum_gpuPiiS_,"aw",@nobits
	.sectionflags	@""
	.align	4
.nv.shared._Z21_shared_2pass_sum_gpuPiiS_:
	.zero		2048


//--------------------- .nv.constant0._Z30_shared_atomic_shuffle_sum_gpuPiiS_ --------------------------
	.section	.nv.constant0._Z30_shared_atomic_shuffle_sum_gpuPiiS_,"a",@progbits
	.sectionflags	@""
	.align	4
.nv.constant0._Z30_shared_atomic_shuffle_sum_gpuPiiS_:
	.zero		920


//--------------------- .nv.constant0._Z22_shared_atomic_sum_gpuPiiS_ --------------------------
	.section	.nv.constant0._Z22_shared_atomic_sum_gpuPiiS_,"a",@progbits
	.sectionflags	@""
	.align	4
.nv.constant0._Z22_shared_atomic_sum_gpuPiiS_:
	.zero		920


//--------------------- .nv.constant0._Z21_shared_2pass_sum_gpuPiiS_ --------------------------
	.section	.nv.constant0._Z21_shared_2pass_sum_gpuPiiS_,"a",@progbits
	.sectionflags	@""
	.align	4
.nv.constant0._Z21_shared_2pass_sum_gpuPiiS_:
	.zero		920


//--------------------- .nv.constant0._Z13sum_gpu_naivePiiS_ --------------------------
	.section	.nv.constant0._Z13sum_gpu_naivePiiS_,"a",@progbits
	.sectionflags	@""
	.align	4
.nv.constant0._Z13sum_gpu_naivePiiS_:
	.zero		920


//--------------------- SYMBOLS --------------------------

	.type		.nv.reservedSmem.offset0,@object
	.size		.nv.reservedSmem.offset0,0x4
	.type		.nv.reservedSmem.cap,@object
	.size		.nv.reservedSmem.cap,0x4
